//
// Generated by NVIDIA NVVM Compiler
//
// Compiler Build ID: CL-36424714
// Cuda compilation tools, release 13.0, V13.0.88
// Based on NVVM 20.0.0
//

.version 9.0
.target sm_100
.address_size 64

	// .globl	default_function_kernel

.visible .entry default_function_kernel(
	.param .u64 .ptr .align 1 default_function_kernel_param_0,
	.param .u64 .ptr .align 1 default_function_kernel_param_1
)
.maxntid 24
{
	.reg .pred 	%p<12>;
	.reg .b16 	%rs<7>;
	.reg .b32 	%r<23>;
	.reg .b32 	%f<40>;
	.reg .b64 	%rd<9>;

	ld.param.u64 	%rd3, [default_function_kernel_param_0];
	ld.param.u64 	%rd4, [default_function_kernel_param_1];
	cvta.to.global.u64 	%rd5, %rd3;
	cvta.to.global.u64 	%rd6, %rd4;
	mov.u32 	%r3, %ctaid.x;
	mov.u32 	%r4, %tid.x;
	mad.lo.s32 	%r5, %r3, 24, %r4;
	mul.wide.u32 	%rd7, %r5, 4;
	add.s64 	%rd1, %rd6, %rd7;
	mul.hi.u32 	%r6, %r3, 954437177;
	shr.u32 	%r7, %r6, 1;
	mul.lo.s32 	%r8, %r7, 9;
	sub.s32 	%r9, %r3, %r8;
	shl.b32 	%r10, %r9, 3;
	cvt.u16.u32 	%rs1, %r4;
	mul.lo.s16 	%rs2, %rs1, 86;
	shr.u16 	%rs3, %rs2, 8;
	cvt.u32.u16 	%r11, %rs3;
	add.s32 	%r1, %r10, %r11;
	cvt.u16.u32 	%rs4, %r1;
	mul.lo.s16 	%rs5, %rs4, 57;
	shr.u16 	%rs6, %rs5, 9;
	mul.hi.u32 	%r12, %r5, 795364315;
	sub.s32 	%r13, %r5, %r12;
	shr.u32 	%r14, %r13, 1;
	add.s32 	%r15, %r14, %r12;
	shr.u32 	%r16, %r15, 4;
	mul.lo.s32 	%r17, %r16, 27;
	sub.s32 	%r2, %r5, %r17;
	shl.b32 	%r18, %r2, 1;
	mul.wide.u16 	%r19, %rs6, 108;
	mad.lo.s32 	%r20, %r7, 810, %r18;
	add.s32 	%r21, %r20, %r19;
	add.s32 	%r22, %r21, -55;
	setp.lt.u32 	%p1, %r1, 9;
	setp.eq.s32 	%p2, %r2, 0;
	or.pred  	%p3, %p1, %p2;
	mul.wide.s32 	%rd8, %r22, 4;
	add.s64 	%rd2, %rd5, %rd8;
	mov.f32 	%f33, 0fFF7FFFFD;
	@%p3 bra 	$L__BB0_2;
	ld.global.nc.f32 	%f33, [%rd2];
$L__BB0_2:
	setp.lt.u32 	%p4, %r1, 9;
	mov.f32 	%f34, 0fFF7FFFFD;
	@%p4 bra 	$L__BB0_4;
	ld.global.nc.f32 	%f34, [%rd2+4];
$L__BB0_4:
	setp.lt.u32 	%p5, %r1, 9;
	max.f32 	%f23, %f33, 0fFF7FFFFD;
	max.f32 	%f5, %f23, %f34;
	mov.f32 	%f35, 0fFF7FFFFD;
	@%p5 bra 	$L__BB0_6;
	ld.global.nc.f32 	%f35, [%rd2+8];
$L__BB0_6:
	setp.eq.s32 	%p6, %r2, 0;
	max.f32 	%f8, %f5, %f35;
	mov.f32 	%f36, 0fFF7FFFFD;
	@%p6 bra 	$L__BB0_8;
	ld.global.nc.f32 	%f36, [%rd2+216];
$L__BB0_8:
	setp.eq.s32 	%p7, %r2, 0;
	max.f32 	%f26, %f8, %f36;
	ld.global.nc.f32 	%f27, [%rd2+220];
	max.f32 	%f28, %f26, %f27;
	ld.global.nc.f32 	%f29, [%rd2+224];
	max.f32 	%f11, %f28, %f29;
	setp.gt.u32 	%p8, %r1, 62;
	or.pred  	%p9, %p8, %p7;
	mov.f32 	%f37, 0fFF7FFFFD;
	@%p9 bra 	$L__BB0_10;
	ld.global.nc.f32 	%f37, [%rd2+432];
$L__BB0_10:
	setp.gt.u32 	%p10, %r1, 62;
	max.f32 	%f14, %f11, %f37;
	mov.f32 	%f38, 0fFF7FFFFD;
	@%p10 bra 	$L__BB0_12;
	ld.global.nc.f32 	%f38, [%rd2+436];
$L__BB0_12:
	setp.gt.u32 	%p11, %r1, 62;
	max.f32 	%f17, %f14, %f38;
	mov.f32 	%f39, 0fFF7FFFFD;
	@%p11 bra 	$L__BB0_14;
	ld.global.nc.f32 	%f39, [%rd2+440];
$L__BB0_14:
	max.f32 	%f32, %f17, %f39;
	st.global.f32 	[%rd1], %f32;
	ret;

}


// ===== COMPILED SASS (sm_100) =====

	.target	sm_100

	.elftype	@"ET_EXEC"


//--------------------- .note.nv.tkinfo           --------------------------
	.section	.note.nv.tkinfo,"",@"SHT_NOTE"
	.sectionflags	@"SHF_NOTE_NV_TKINFO"
	.tkinfo
        /*0018*/ 	.word	0x00000002
        /*0030*/ 	.string	""
        /*0030*/ 	.string	"ptxas"
        /*0030*/ 	.string	"Cuda compilation tools, release 13.0, V13.0.88"
        /*0030*/ 	.string	"Build cuda_13.0.r13.0/compiler.36424714_0"
        /*0030*/ 	.string	"-arch sm_100 -m 64 "



//--------------------- .note.nv.cuinfo           --------------------------
	.section	.note.nv.cuinfo,"",@"SHT_NOTE"
	.sectionflags	@"SHF_NOTE_NV_CUINFO"
        /*0018*/ 	.short	0x0002
        /*001a*/ 	.short	0x0064
        /*001c*/ 	.short	0x0082
	.zero		2


//--------------------- .nv.info                  --------------------------
	.section	.nv.info,"",@"SHT_CUDA_INFO"
	.align	4


	//----- nvinfo : EIATTR_REGCOUNT
	.align		4
        /*0000*/ 	.byte	0x04, 0x2f
        /*0002*/ 	.short	(.L_1 - .L_0)
	.align		4
.L_0:
        /*0004*/ 	.word	index@(default_function_kernel)
        /*0008*/ 	.word	0x00000011


	//----- nvinfo : EIATTR_FRAME_SIZE
	.align		4
.L_1:
        /*000c*/ 	.byte	0x04, 0x11
        /*000e*/ 	.short	(.L_3 - .L_2)
	.align		4
.L_2:
        /*0010*/ 	.word	index@(default_function_kernel)
        /*0014*/ 	.word	0x00000000


	//----- nvinfo : EIATTR_MIN_STACK_SIZE
	.align		4
.L_3:
        /*0018*/ 	.byte	0x04, 0x12
        /*001a*/ 	.short	(.L_5 - .L_4)
	.align		4
.L_4:
        /*001c*/ 	.word	index@(default_function_kernel)
        /*0020*/ 	.word	0x00000000
.L_5:


//--------------------- .nv.compat                --------------------------
	.section	.nv.compat,"",@"SHT_CUDA_COMPAT_INFO"
	.align	4
        /*0000*/ 	.byte	0x02, 0x09, 0x00, 0x00, 0x02, 0x02, 0x01, 0x00, 0x02, 0x05, 0x05, 0x00, 0x03, 0x07, 0x01, 0x01
        /*0010*/ 	.byte	0x02, 0x03, 0x00, 0x00, 0x02, 0x06, 0x01, 0x00, 0x04, 0x0b, 0x08, 0x00, 0x09, 0x00, 0x00, 0x00
        /*0020*/ 	.byte	0x00, 0x00, 0x00, 0x00


//--------------------- .nv.info.default_function_kernel --------------------------
	.section	.nv.info.default_function_kernel,"",@"SHT_CUDA_INFO"
	.sectionflags	@""
	.align	4


	//----- nvinfo : EIATTR_CUDA_API_VERSION
	.align		4
        /*0000*/ 	.byte	0x04, 0x37
        /*0002*/ 	.short	(.L_7 - .L_6)
.L_6:
        /*0004*/ 	.word	0x00000082


	//----- nvinfo : EIATTR_KPARAM_INFO
	.align		4
.L_7:
        /*0008*/ 	.byte	0x04, 0x17
        /*000a*/ 	.short	(.L_9 - .L_8)
.L_8:
        /*000c*/ 	.word	0x00000000
        /*0010*/ 	.short	0x0001
        /*0012*/ 	.short	0x0008
        /*0014*/ 	.byte	0x00, 0xf5, 0x21, 0x00


	//----- nvinfo : EIATTR_KPARAM_INFO
	.align		4
.L_9:
        /*0018*/ 	.byte	0x04, 0x17
        /*001a*/ 	.short	(.L_11 - .L_10)
.L_10:
        /*001c*/ 	.word	0x00000000
        /*0020*/ 	.short	0x0000
        /*0022*/ 	.short	0x0000
        /*0024*/ 	.byte	0x00, 0xf5, 0x21, 0x00


	//----- nvinfo : EIATTR_SPARSE_MMA_MASK
	.align		4
.L_11:
        /*0028*/ 	.byte	0x03, 0x50
        /*002a*/ 	.short	0x0000


	//----- nvinfo : EIATTR_MAXREG_COUNT
	.align		4
        /*002c*/ 	.byte	0x03, 0x1b
        /*002e*/ 	.short	0x00ff


	//----- nvinfo : EIATTR_MERCURY_ISA_VERSION
	.align		4
        /*0030*/ 	.byte	0x03, 0x5f
        /*0032*/ 	.short	0x0101


	//----- nvinfo : EIATTR_VRC_CTA_INIT_COUNT
	.align		4
        /*0034*/ 	.byte	0x02, 0x4a
	.zero		1
	.zero		1


	//----- nvinfo : EIATTR_EXIT_INSTR_OFFSETS
	.align		4
        /*0038*/ 	.byte	0x04, 0x1c
        /*003a*/ 	.short	(.L_13 - .L_12)


	//   ....[0]....
.L_12:
        /*003c*/ 	.word	0x000003c0


	//----- nvinfo : EIATTR_MAX_THREADS
	.align		4
.L_13:
        /*0040*/ 	.byte	0x04, 0x05
        /*0042*/ 	.short	(.L_15 - .L_14)
.L_14:
        /*0044*/ 	.word	0x00000018
        /*0048*/ 	.word	0x00000001
        /*004c*/ 	.word	0x00000001


	//----- nvinfo : EIATTR_CBANK_PARAM_SIZE
	.align		4
.L_15:
        /*0050*/ 	.byte	0x03, 0x19
        /*0052*/ 	.short	0x0010


	//----- nvinfo : EIATTR_PARAM_CBANK
	.align		4
        /*0054*/ 	.byte	0x04, 0x0a
        /*0056*/ 	.short	(.L_17 - .L_16)
	.align		4
.L_16:
        /*0058*/ 	.word	index@(.nv.constant0.default_function_kernel)
        /*005c*/ 	.short	0x0380
        /*005e*/ 	.short	0x0010


	//----- nvinfo : EIATTR_SW_WAR
	.align		4
.L_17:
        /*0060*/ 	.byte	0x04, 0x36
        /*0062*/ 	.short	(.L_19 - .L_18)
.L_18:
        /*0064*/ 	.word	0x00000008
.L_19:


//--------------------- .nv.callgraph             --------------------------
	.section	.nv.callgraph,"",@"SHT_CUDA_CALLGRAPH"
	.align	4
	.sectionentsize	8
	.align		4
        /*0000*/ 	.word	0x00000000
	.align		4
        /*0004*/ 	.word	0xffffffff
	.align		4
        /*0008*/ 	.word	0x00000000
	.align		4
        /*000c*/ 	.word	0xfffffffe
	.align		4
        /*0010*/ 	.word	0x00000000
	.align		4
        /*0014*/ 	.word	0xfffffffd
	.align		4
        /*0018*/ 	.word	0x00000000
	.align		4
        /*001c*/ 	.word	0xfffffffc


//--------------------- .text.default_function_kernel --------------------------
	.section	.text.default_function_kernel,"ax",@progbits
	.align	128
        .global         default_function_kernel
        .type           default_function_kernel,@function
        .size           default_function_kernel,(.L_x_1 - default_function_kernel)
        .other          default_function_kernel,@"STO_CUDA_ENTRY STV_DEFAULT"
default_function_kernel:
.text.default_function_kernel:
[----:B------:R-:W-:Y:S01]  /*0000*/  LDC R1, c[0x0][0x37c] ;  /* 0x0000df00ff017b82 */ /* 0x000fe20000000800 */
[----:B------:R-:W0:Y:S01]  /*0010*/  S2R R4, SR_TID.X ;  /* 0x0000000000047919 */ /* 0x000e220000002100 */
[----:B------:R-:W1:Y:S01]  /*0020*/  LDCU.64 UR4, c[0x0][0x358] ;  /* 0x00006b00ff0477ac */ /* 0x000e620008000a00 */
[----:B------:R-:W2:Y:S01]  /*0030*/  S2R R7, SR_CTAID.X ;  /* 0x0000000000077919 */ /* 0x000ea20000002500 */
[----:B0-----:R-:W-:Y:S01]  /*0040*/  PRMT R2, R4, 0x9910, RZ ;  /* 0x0000991004027816 */ /* 0x001fe200000000ff */
[----:B--2---:R-:W-:-:S04]  /*0050*/  IMAD.HI.U32 R0, R7, 0x38e38e39, RZ ;  /* 0x38e38e3907007827 */ /* 0x004fc800078e00ff */
[----:B------:R-:W-:Y:S01]  /*0060*/  IMAD R2, R2, 0x56, RZ ;  /* 0x0000005602027824 */ /* 0x000fe200078e02ff */
[----:B------:R-:W-:-:S04]  /*0070*/  SHF.R.U32.HI R0, RZ, 0x1, R0 ;  /* 0x00000001ff007819 */ /* 0x000fc80000011600 */
[----:B------:R-:W-:-:S04]  /*0080*/  LOP3.LUT R2, R2, 0xffff, RZ, 0xc0, !PT ;  /* 0x0000ffff02027812 */ /* 0x000fc800078ec0ff */
[----:B------:R-:W-:Y:S01]  /*0090*/  SHF.R.U32.HI R3, RZ, 0x8, R2 ;  /* 0x00000008ff037819 */ /* 0x000fe20000011602 */
[----:B------:R-:W-:Y:S02]  /*00a0*/  IMAD R2, R0, -0x9, R7 ;  /* 0xfffffff700027824 */ /* 0x000fe400078e0207 */
[----:B------:R-:W-:Y:S01]  /*00b0*/  IMAD R7, R7, 0x18, R4 ;  /* 0x0000001807077824 */ /* 0x000fe200078e0204 */
[----:B------:R-:W-:-:S03]  /*00c0*/  LOP3.LUT R3, R3, 0xffff, RZ, 0xc0, !PT ;  /* 0x0000ffff03037812 */ /* 0x000fc600078ec0ff */
[----:B------:R-:W-:-:S04]  /*00d0*/  IMAD.HI.U32 R4, R7, 0x2f684bdb, RZ ;  /* 0x2f684bdb07047827 */ /* 0x000fc800078e00ff */
[----:B------:R-:W-:Y:S02]  /*00e0*/  IMAD R2, R2, 0x8, R3 ;  /* 0x0000000802027824 */ /* 0x000fe400078e0203 */
[----:B------:R-:W-:-:S03]  /*00f0*/  IMAD.IADD R3, R7, 0x1, -R4 ;  /* 0x0000000107037824 */ /* 0x000fc600078e0a04 */
[C---:B------:R-:W-:Y:S02]  /*0100*/  PRMT R5, R2.reuse, 0x9910, RZ ;  /* 0x0000991002057816 */ /* 0x040fe400000000ff */
[----:B------:R-:W-:Y:S02]  /*0110*/  LEA.HI R6, R3, R4, RZ, 0x1f ;  /* 0x0000000403067211 */ /* 0x000fe400078ff8ff */
[----:B------:R-:W-:Y:S01]  /*0120*/  ISETP.GE.U32.AND P1, PT, R2, 0x9, PT ;  /* 0x000000090200780c */ /* 0x000fe20003f26070 */
[----:B------:R-:W-:Y:S01]  /*0130*/  IMAD R3, R5, 0x39, RZ ;  /* 0x0000003905037824 */ /* 0x000fe200078e02ff */
[----:B------:R-:W-:Y:S01]  /*0140*/  SHF.R.U32.HI R6, RZ, 0x4, R6 ;  /* 0x00000004ff067819 */ /* 0x000fe20000011606 */
[----:B------:R-:W0:Y:S03]  /*0150*/  LDC.64 R4, c[0x0][0x380] ;  /* 0x0000e000ff047b82 */ /* 0x000e260000000a00 */
[----:B------:R-:W-:Y:S01]  /*0160*/  LOP3.LUT R3, R3, 0xffff, RZ, 0xc0, !PT ;  /* 0x0000ffff03037812 */ /* 0x000fe200078ec0ff */
[----:B------:R-:W-:-:S02]  /*0170*/  IMAD R9, R6, -0x1b, R7 ;  /* 0xffffffe506097824 */ /* 0x000fc400078e0207 */
[----:B------:R-:W-:Y:S01]  /*0180*/  IMAD.MOV.U32 R6, RZ, RZ, -0x800003 ;  /* 0xff7ffffdff067424 */ /* 0x000fe200078e00ff */
[----:B------:R-:W-:Y:S01]  /*0190*/  SHF.R.U32.HI R3, RZ, 0x9, R3 ;  /* 0x00000009ff037819 */ /* 0x000fe20000011603 */
[----:B------:R-:W-:Y:S01]  /*01a0*/  IMAD R0, R0, 0x195, R9 ;  /* 0x0000019500007824 */ /* 0x000fe200078e0209 */
[----:B------:R-:W-:Y:S01]  /*01b0*/  ISETP.NE.AND P0, PT, R9, RZ, PT ;  /* 0x000000ff0900720c */ /* 0x000fe20003f05270 */
[----:B------:R-:W-:Y:S01]  /*01c0*/  IMAD.MOV.U32 R9, RZ, RZ, -0x800003 ;  /* 0xff7ffffdff097424 */ /* 0x000fe200078e00ff */
[----:B------:R-:W-:Y:S02]  /*01d0*/  LOP3.LUT R3, R3, 0xffff, RZ, 0xc0, !PT ;  /* 0x0000ffff03037812 */ /* 0x000fe400078ec0ff */
[----:B------:R-:W-:-:S03]  /*01e0*/  ISETP.LT.U32.OR P2, PT, R2, 0x9, !P0 ;  /* 0x000000090200780c */ /* 0x000fc60004741470 */
[----:B------:R-:W-:Y:S02]  /*01f0*/  IMAD R3, R3, 0x36, R0 ;  /* 0x0000003603037824 */ /* 0x000fe400078e0200 */
[----:B------:R-:W-:-:S03]  /*0200*/  IMAD.MOV.U32 R0, RZ, RZ, -0x800003 ;  /* 0xff7ffffdff007424 */ /* 0x000fc600078e00ff */
[----:B------:R-:W-:-:S05]  /*0210*/  LEA R3, R3, 0xffffffc9, 0x1 ;  /* 0xffffffc903037811 */ /* 0x000fca00078e08ff */
[----:B0-----:R-:W-:-:S05]  /*0220*/  IMAD.WIDE R4, R3, 0x4, R4 ;  /* 0x0000000403047825 */ /* 0x001fca00078e0204 */
[----:B-1----:R-:W2:Y:S01]  /*0230*/  @!P2 LDG.E.CONSTANT R0, desc[UR4][R4.64] ;  /* 0x000000040400a981 */ /* 0x002ea2000c1e9900 */
[----:B------:R-:W-:-:S03]  /*0240*/  IMAD.MOV.U32 R8, RZ, RZ, -0x800003 ;  /* 0xff7ffffdff087424 */ /* 0x000fc600078e00ff */
[----:B------:R-:W2:Y:S01]  /*0250*/  @P1 LDG.E.CONSTANT R9, desc[UR4][R4.64+0x4] ;  /* 0x0000040404091981 */ /* 0x000ea2000c1e9900 */
[----:B------:R-:W-:-:S03]  /*0260*/  ISETP.GT.U32.OR P2, PT, R2, 0x3e, !P0 ;  /* 0x0000003e0200780c */ /* 0x000fc60004744470 */
[----:B------:R-:W3:Y:S01]  /*0270*/  @P1 LDG.E.CONSTANT R6, desc[UR4][R4.64+0x8] ;  /* 0x0000080404061981 */ /* 0x000ee2000c1e9900 */
[----:B------:R-:W-:Y:S01]  /*0280*/  ISETP.GT.U32.AND P1, PT, R2, 0x3e, PT ;  /* 0x0000003e0200780c */ /* 0x000fe20003f24070 */
[----:B------:R-:W-:Y:S01]  /*0290*/  IMAD.MOV.U32 R10, RZ, RZ, -0x800003 ;  /* 0xff7ffffdff0a7424 */ /* 0x000fe200078e00ff */
[----:B------:R-:W0:Y:S01]  /*02a0*/  LDC.64 R2, c[0x0][0x388] ;  /* 0x0000e200ff027b82 */ /* 0x000e220000000a00 */
[----:B------:R-:W4:Y:S04]  /*02b0*/  @P0 LDG.E.CONSTANT R8, desc[UR4][R4.64+0xd8] ;  /* 0x0000d80404080981 */ /* 0x000f28000c1e9900 */
[----:B------:R-:W4:Y:S01]  /*02c0*/  LDG.E.CONSTANT R11, desc[UR4][R4.64+0xdc] ;  /* 0x0000dc04040b7981 */ /* 0x000f22000c1e9900 */
[----:B------:R-:W-:-:S03]  /*02d0*/  IMAD.MOV.U32 R12, RZ, RZ, -0x800003 ;  /* 0xff7ffffdff0c7424 */ /* 0x000fc600078e00ff */
[----:B------:R-:W5:Y:S01]  /*02e0*/  LDG.E.CONSTANT R13, desc[UR4][R4.64+0xe0] ;  /* 0x0000e004040d7981 */ /* 0x000f62000c1e9900 */
[----:B------:R-:W-:-:S03]  /*02f0*/  IMAD.MOV.U32 R14, RZ, RZ, -0x800003 ;  /* 0xff7ffffdff0e7424 */ /* 0x000fc600078e00ff */
[----:B------:R-:W5:Y:S04]  /*0300*/  @!P2 LDG.E.CONSTANT R10, desc[UR4][R4.64+0x1b0] ;  /* 0x0001b004040aa981 */ /* 0x000f68000c1e9900 */
[----:B------:R-:W5:Y:S04]  /*0310*/  @!P1 LDG.E.CONSTANT R12, desc[UR4][R4.64+0x1b4] ;  /* 0x0001b404040c9981 */ /* 0x000f68000c1e9900 */
[----:B------:R-:W5:Y:S01]  /*0320*/  @!P1 LDG.E.CONSTANT R14, desc[UR4][R4.64+0x1b8] ;  /* 0x0001b804040e9981 */ /* 0x000f62000c1e9900 */
[----:B0-----:R-:W-:Y:S01]  /*0330*/  IMAD.WIDE.U32 R2, R7, 0x4, R2 ;  /* 0x0000000407027825 */ /* 0x001fe200078e0002 */
[----:B--2---:R-:W-:-:S04]  /*0340*/  FMNMX3 R9, R0, -3.40282306073709652508e+38, R9, !PT ;  /* 0xff7ffffd00097876 */ /* 0x004fc80007800009 */
[----:B---3--:R-:W-:-:S04]  /*0350*/  FMNMX R6, R9, R6, !PT ;  /* 0x0000000609067209 */ /* 0x008fc80007800000 */
[----:B----4-:R-:W-:-:S04]  /*0360*/  FMNMX3 R8, R6, R8, R11, !PT ;  /* 0x0000000806087276 */ /* 0x010fc8000780000b */
[----:B-----5:R-:W-:-:S04]  /*0370*/  FMNMX R13, R8, R13, !PT ;  /* 0x0000000d080d7209 */ /* 0x020fc80007800000 */
[----:B------:R-:W-:-:S04]  /*0380*/  FMNMX R13, R13, R10, !PT ;  /* 0x0000000a0d0d7209 */ /* 0x000fc80007800000 */
[----:B------:R-:W-:-:S04]  /*0390*/  FMNMX R13, R13, R12, !PT ;  /* 0x0000000c0d0d7209 */ /* 0x000fc80007800000 */
[----:B------:R-:W-:-:S05]  /*03a0*/  FMNMX R7, R13, R14, !PT ;  /* 0x0000000e0d077209 */ /* 0x000fca0007800000 */
[----:B------:R-:W-:Y:S01]  /*03b0*/  STG.E desc[UR4][R2.64], R7 ;  /* 0x0000000702007986 */ /* 0x000fe2000c101904 */
[----:B------:R-:W-:Y:S05]  /*03c0*/  EXIT ;  /* 0x000000000000794d */ /* 0x000fea0003800000 */
.L_x_0:
[----:B------:R-:W-:-:S00]  /*03d0*/  BRA `(.L_x_0) ;  /* 0xfffffffc00fc7947 */ /* 0x000fc0000383ffff */
[----:B------:R-:W-:-:S00]  /*03e0*/  NOP ;  /* 0x0000000000007918 */ /* 0x000fc00000000000 */
        /* <DEDUP_REMOVED lines=9> */
.L_x_1:


//--------------------- .nv.shared.reserved.0     --------------------------
	.section	.nv.shared.reserved.0,"aw",@nobits
	.weak		__nv_reservedSMEM_offset_0_alias
	.size		__nv_reservedSMEM_offset_0_alias, 0, 64
	.other		__nv_reservedSMEM_offset_0_alias,@"STO_CUDA_RESERVED_SHARED STV_DEFAULT"
__nv_reservedSMEM_offset_0_alias:
	.zero		0
	.zero		64


//--------------------- .nv.constant0.default_function_kernel --------------------------
	.section	.nv.constant0.default_function_kernel,"a",@progbits
	.sectionflags	@""
	.align	4
.nv.constant0.default_function_kernel:
	.zero		912


//--------------------- SYMBOLS --------------------------

	.type		.nv.reservedSmem.offset0,@object
	.size		.nv.reservedSmem.offset0,0x4
